//
// Generated by NVIDIA NVVM Compiler
//
// Compiler Build ID: CL-36424714
// Cuda compilation tools, release 13.0, V13.0.88
// Based on NVVM 20.0.0
//

.version 9.0
.target sm_100
.address_size 64

	// .globl	_Z8helloGPUv
.extern .func  (.param .b32 func_retval0) vprintf
(
	.param .b64 vprintf_param_0,
	.param .b64 vprintf_param_1
)
;
.global .align 1 .b8 $str[53] = {116, 104, 114, 101, 97, 100, 73, 68, 32, 61, 32, 37, 100, 32, 32, 32, 98, 108, 111, 99, 107, 73, 100, 32, 61, 32, 37, 100, 32, 32, 98, 108, 111, 99, 107, 32, 68, 105, 109, 101, 110, 115, 105, 111, 110, 32, 61, 32, 37, 100, 32, 10};

.visible .entry _Z8helloGPUv()
{
	.local .align 8 .b8 	__local_depot0[16];
	.reg .b64 	%SP;
	.reg .b64 	%SPL;
	.reg .b32 	%r<6>;
	.reg .b64 	%rd<5>;

	mov.u64 	%SPL, __local_depot0;
	cvta.local.u64 	%SP, %SPL;
	add.u64 	%rd1, %SP, 0;
	add.u64 	%rd2, %SPL, 0;
	mov.u32 	%r1, %tid.x;
	mov.u32 	%r2, %ctaid.x;
	mov.u32 	%r3, %ntid.x;
	st.local.v2.u32 	[%rd2], {%r1, %r2};
	st.local.u32 	[%rd2+8], %r3;
	mov.u64 	%rd3, $str;
	cvta.global.u64 	%rd4, %rd3;
	{ // callseq 0, 0
	.param .b64 param0;
	st.param.b64 	[param0], %rd4;
	.param .b64 param1;
	st.param.b64 	[param1], %rd1;
	.param .b32 retval0;
	call.uni (retval0), 
	vprintf, 
	(
	param0, 
	param1
	);
	ld.param.b32 	%r4, [retval0];
	} // callseq 0
	ret;

}


// ===== COMPILED SASS (sm_100) =====

	.target	sm_100

	.elftype	@"ET_EXEC"


//--------------------- .note.nv.tkinfo           --------------------------
	.section	.note.nv.tkinfo,"",@"SHT_NOTE"
	.sectionflags	@"SHF_NOTE_NV_TKINFO"
	.tkinfo
        /*0018*/ 	.word	0x00000002
        /*0030*/ 	.string	""
        /*0030*/ 	.string	"ptxas"
        /*0030*/ 	.string	"Cuda compilation tools, release 13.0, V13.0.88"
        /*0030*/ 	.string	"Build cuda_13.0.r13.0/compiler.36424714_0"
        /*0030*/ 	.string	"-arch sm_100 -m 64 "



//--------------------- .note.nv.cuinfo           --------------------------
	.section	.note.nv.cuinfo,"",@"SHT_NOTE"
	.sectionflags	@"SHF_NOTE_NV_CUINFO"
        /*0018*/ 	.short	0x0002
        /*001a*/ 	.short	0x0064
        /*001c*/ 	.short	0x0082
	.zero		2


//--------------------- .nv.info                  --------------------------
	.section	.nv.info,"",@"SHT_CUDA_INFO"
	.align	4


	//----- nvinfo : EIATTR_REGCOUNT
	.align		4
        /*0000*/ 	.byte	0x04, 0x2f
        /*0002*/ 	.short	(.L_2 - .L_1)
	.align		4
.L_1:
        /*0004*/ 	.word	index@(_Z8helloGPUv)
        /*0008*/ 	.word	0x00000018


	//----- nvinfo : EIATTR_FRAME_SIZE
	.align		4
.L_2:
        /*000c*/ 	.byte	0x04, 0x11
        /*000e*/ 	.short	(.L_4 - .L_3)
	.align		4
.L_3:
        /*0010*/ 	.word	index@(_Z8helloGPUv)
        /*0014*/ 	.word	0x00000010


	//----- nvinfo : EIATTR_MIN_STACK_SIZE
	.align		4
.L_4:
        /*0018*/ 	.byte	0x04, 0x12
        /*001a*/ 	.short	(.L_6 - .L_5)
	.align		4
.L_5:
        /*001c*/ 	.word	index@(_Z8helloGPUv)
        /*0020*/ 	.word	0x00000010
.L_6:


//--------------------- .nv.compat                --------------------------
	.section	.nv.compat,"",@"SHT_CUDA_COMPAT_INFO"
	.align	4
        /*0000*/ 	.byte	0x02, 0x09, 0x00, 0x00, 0x02, 0x02, 0x01, 0x00, 0x02, 0x05, 0x05, 0x00, 0x03, 0x07, 0x01, 0x01
        /*0010*/ 	.byte	0x02, 0x03, 0x00, 0x00, 0x02, 0x06, 0x01, 0x00, 0x04, 0x0b, 0x08, 0x00, 0x09, 0x00, 0x00, 0x00
        /*0020*/ 	.byte	0x00, 0x00, 0x00, 0x00


//--------------------- .nv.info._Z8helloGPUv     --------------------------
	.section	.nv.info._Z8helloGPUv,"",@"SHT_CUDA_INFO"
	.sectionflags	@""
	.align	4


	//----- nvinfo : EIATTR_CUDA_API_VERSION
	.align		4
        /*0000*/ 	.byte	0x04, 0x37
        /*0002*/ 	.short	(.L_8 - .L_7)
.L_7:
        /*0004*/ 	.word	0x00000082


	//----- nvinfo : EIATTR_SPARSE_MMA_MASK
	.align		4
.L_8:
        /*0008*/ 	.byte	0x03, 0x50
        /*000a*/ 	.short	0x0000


	//----- nvinfo : EIATTR_MAXREG_COUNT
	.align		4
        /*000c*/ 	.byte	0x03, 0x1b
        /*000e*/ 	.short	0x00ff


	//----- nvinfo : EIATTR_EXTERNS
	.align		4
        /*0010*/ 	.byte	0x04, 0x0f
        /*0012*/ 	.short	(.L_10 - .L_9)


	//   ....[0]....
	.align		4
.L_9:
        /*0014*/ 	.word	index@(vprintf)


	//----- nvinfo : EIATTR_MERCURY_ISA_VERSION
	.align		4
.L_10:
        /*0018*/ 	.byte	0x03, 0x5f
        /*001a*/ 	.short	0x0101


	//----- nvinfo : EIATTR_VRC_CTA_INIT_COUNT
	.align		4
        /*001c*/ 	.byte	0x02, 0x4a
	.zero		1
	.zero		1


	//----- nvinfo : EIATTR_SYSCALL_OFFSETS
	.align		4
        /*0020*/ 	.byte	0x04, 0x46
        /*0022*/ 	.short	(.L_12 - .L_11)


	//   ....[0]....
.L_11:
        /*0024*/ 	.word	0x00000110


	//----- nvinfo : EIATTR_EXIT_INSTR_OFFSETS
	.align		4
.L_12:
        /*0028*/ 	.byte	0x04, 0x1c
        /*002a*/ 	.short	(.L_14 - .L_13)


	//   ....[0]....
.L_13:
        /*002c*/ 	.word	0x00000120


	//----- nvinfo : EIATTR_SW_WAR
	.align		4
.L_14:
        /*0030*/ 	.byte	0x04, 0x36
        /*0032*/ 	.short	(.L_16 - .L_15)
.L_15:
        /*0034*/ 	.word	0x00000008
.L_16:


//--------------------- .nv.callgraph             --------------------------
	.section	.nv.callgraph,"",@"SHT_CUDA_CALLGRAPH"
	.align	4
	.sectionentsize	8
	.align		4
        /*0000*/ 	.word	0x00000000
	.align		4
        /*0004*/ 	.word	0xffffffff
	.align		4
        /*0008*/ 	.word	index@(_Z8helloGPUv)
	.align		4
        /*000c*/ 	.word	index@(vprintf)
	.align		4
        /*0010*/ 	.word	0x00000000
	.align		4
        /*0014*/ 	.word	0xfffffffe
	.align		4
        /*0018*/ 	.word	0x00000000
	.align		4
        /*001c*/ 	.word	0xfffffffd
	.align		4
        /*0020*/ 	.word	0x00000000
	.align		4
        /*0024*/ 	.word	0xfffffffc


//--------------------- .nv.constant4             --------------------------
	.section	.nv.constant4,"a",@progbits
	.align	8
	.align		8
.nv.constant4:
        /*0000*/ 	.dword	vprintf
	.align		8
        /*0008*/ 	.dword	$str


//--------------------- .text._Z8helloGPUv        --------------------------
	.section	.text._Z8helloGPUv,"ax",@progbits
	.align	128
        .global         _Z8helloGPUv
        .type           _Z8helloGPUv,@function
        .size           _Z8helloGPUv,(.L_x_2 - _Z8helloGPUv)
        .other          _Z8helloGPUv,@"STO_CUDA_ENTRY STV_DEFAULT"
_Z8helloGPUv:
.text._Z8helloGPUv:
[----:B------:R-:W0:Y:S01]  /*0000*/  LDC R1, c[0x0][0x37c] ;  /* 0x0000df00ff017b82 */ /* 0x000e220000000800 */
[----:B------:R-:W1:Y:S01]  /*0010*/  S2R R8, SR_TID.X ;  /* 0x0000000000087919 */ /* 0x000e620000002100 */
[----:B------:R-:W2:Y:S06]  /*0020*/  LDCU UR5, c[0x0][0x2fc] ;  /* 0x00005f80ff0577ac */ /* 0x000eac0008000800 */
[----:B------:R-:W3:Y:S01]  /*0030*/  LDC R10, c[0x0][0x360] ;  /* 0x0000d800ff0a7b82 */ /* 0x000ee20000000800 */
[----:B0-----:R-:W-:Y:S01]  /*0040*/  VIADD R1, R1, 0xfffffff0 ;  /* 0xfffffff001017836 */ /* 0x001fe20000000000 */
[----:B------:R-:W1:Y:S01]  /*0050*/  S2R R9, SR_CTAID.X ;  /* 0x0000000000097919 */ /* 0x000e620000002500 */
[----:B------:R-:W-:Y:S01]  /*0060*/  MOV R0, 0x0 ;  /* 0x0000000000007802 */ /* 0x000fe20000000f00 */
[----:B------:R-:W0:Y:S04]  /*0070*/  LDCU UR4, c[0x0][0x2f8] ;  /* 0x00005f00ff0477ac */ /* 0x000e280008000800 */
[----:B------:R4:W5:Y:S01]  /*0080*/  LDC.64 R2, c[0x4][R0] ;  /* 0x0100000000027b82 */ /* 0x0009620000000a00 */
[----:B------:R-:W2:Y:S01]  /*0090*/  LDCU.64 UR6, c[0x4][0x8] ;  /* 0x01000100ff0677ac */ /* 0x000ea20008000a00 */
[----:B0-----:R-:W-:Y:S01]  /*00a0*/  IADD3 R6, P0, PT, R1, UR4, RZ ;  /* 0x0000000401067c10 */ /* 0x001fe2000ff1e0ff */
[----:B---3--:R4:W-:Y:S01]  /*00b0*/  STL [R1+0x8], R10 ;  /* 0x0000080a01007387 */ /* 0x0089e20000100800 */
[----:B--2---:R-:W-:Y:S01]  /*00c0*/  IMAD.U32 R4, RZ, RZ, UR6 ;  /* 0x00000006ff047e24 */ /* 0x004fe2000f8e00ff */
[----:B------:R-:W-:-:S02]  /*00d0*/  MOV R5, UR7 ;  /* 0x0000000700057c02 */ /* 0x000fc40008000f00 */
[----:B------:R-:W-:Y:S01]  /*00e0*/  IMAD.X R7, RZ, RZ, UR5, P0 ;  /* 0x00000005ff077e24 */ /* 0x000fe200080e06ff */
[----:B-1----:R4:W-:Y:S07]  /*00f0*/  STL.64 [R1], R8 ;  /* 0x0000000801007387 */ /* 0x0029ee0000100a00 */
[----:B------:R-:W-:-:S07]  /*0100*/  LEPC R20, `(.L_x_0) ;  /* 0x000000001014794e */ /* 0x000fce0000000000 */
[----:B----45:R-:W-:Y:S05]  /*0110*/  CALL.ABS.NOINC R2 ;  /* 0x0000000002007343 */ /* 0x030fea0003c00000 */
.L_x_0:
[----:B------:R-:W-:Y:S05]  /*0120*/  EXIT ;  /* 0x000000000000794d */ /* 0x000fea0003800000 */
.L_x_1:
[----:B------:R-:W-:-:S00]  /*0130*/  BRA `(.L_x_1) ;  /* 0xfffffffc00fc7947 */ /* 0x000fc0000383ffff */
[----:B------:R-:W-:-:S00]  /*0140*/  NOP ;  /* 0x0000000000007918 */ /* 0x000fc00000000000 */
        /* <DEDUP_REMOVED lines=11> */
.L_x_2:


//--------------------- .nv.global.init           --------------------------
	.section	.nv.global.init,"aw",@progbits
.nv.global.init:
	.type		$str,@object
	.size		$str,(.L_0 - $str)
$str:
        /*0000*/ 	.byte	0x74, 0x68, 0x72, 0x65, 0x61, 0x64, 0x49, 0x44, 0x20, 0x3d, 0x20, 0x25, 0x64, 0x20, 0x20, 0x20
        /*0010*/ 	.byte	0x62, 0x6c, 0x6f, 0x63, 0x6b, 0x49, 0x64, 0x20, 0x3d, 0x20, 0x25, 0x64, 0x20, 0x20, 0x62, 0x6c
        /*0020*/ 	.byte	0x6f, 0x63, 0x6b, 0x20, 0x44, 0x69, 0x6d, 0x65, 0x6e, 0x73, 0x69, 0x6f, 0x6e, 0x20, 0x3d, 0x20
        /*0030*/ 	.byte	0x25, 0x64, 0x20, 0x0a, 0x00
.L_0:


//--------------------- .nv.shared.reserved.0     --------------------------
	.section	.nv.shared.reserved.0,"aw",@nobits
	.weak		__nv_reservedSMEM_offset_0_alias
	.size		__nv_reservedSMEM_offset_0_alias, 0, 64
	.other		__nv_reservedSMEM_offset_0_alias,@"STO_CUDA_RESERVED_SHARED STV_DEFAULT"
__nv_reservedSMEM_offset_0_alias:
	.zero		0
	.zero		64


//--------------------- .nv.constant0._Z8helloGPUv --------------------------
	.section	.nv.constant0._Z8helloGPUv,"a",@progbits
	.sectionflags	@""
	.align	4
.nv.constant0._Z8helloGPUv:
	.zero		896


//--------------------- SYMBOLS --------------------------

	.type		.nv.reservedSmem.offset0,@object
	.size		.nv.reservedSmem.offset0,0x4
	.type		vprintf,@function
